//
// Generated by NVIDIA NVVM Compiler
//
// Compiler Build ID: CL-36424714
// Cuda compilation tools, release 13.0, V13.0.88
// Based on NVVM 20.0.0
//

.version 9.0
.target sm_100
.address_size 64

	// .globl	_Z10vector_addPfS_S_

.visible .entry _Z10vector_addPfS_S_(
	.param .u64 .ptr .align 1 _Z10vector_addPfS_S__param_0,
	.param .u64 .ptr .align 1 _Z10vector_addPfS_S__param_1,
	.param .u64 .ptr .align 1 _Z10vector_addPfS_S__param_2
)
{
	.reg .pred 	%p<8>;
	.reg .b32 	%r<10>;
	.reg .b32 	%f<16>;
	.reg .b64 	%rd<56>;

	ld.param.u64 	%rd24, [_Z10vector_addPfS_S__param_0];
	ld.param.u64 	%rd25, [_Z10vector_addPfS_S__param_1];
	ld.param.u64 	%rd26, [_Z10vector_addPfS_S__param_2];
	cvta.to.global.u64 	%rd1, %rd26;
	cvta.to.global.u64 	%rd2, %rd25;
	cvta.to.global.u64 	%rd3, %rd24;
	mov.u32 	%r2, %ctaid.x;
	mov.u32 	%r3, %ntid.x;
	mov.u32 	%r4, %tid.x;
	mad.lo.s32 	%r1, %r2, %r3, %r4;
	mov.u32 	%r5, %nctaid.x;
	mul.lo.s32 	%r6, %r5, %r3;
	cvt.u64.u32 	%rd4, %r6;
	setp.gt.u32 	%p1, %r1, 99999999;
	@%p1 bra 	$L__BB0_10;
	cvt.u64.u32 	%rd54, %r1;
	add.s64 	%rd27, %rd4, %rd54;
	max.u64 	%rd28, %rd27, 100000000;
	setp.lt.u64 	%p2, %rd27, 100000000;
	selp.u64 	%rd6, 1, 0, %p2;
	add.s64 	%rd29, %rd27, %rd6;
	sub.s64 	%rd7, %rd28, %rd29;
	and.b64  	%rd30, %rd7, -4294967296;
	setp.ne.s64 	%p3, %rd30, 0;
	@%p3 bra 	$L__BB0_3;
	cvt.u32.u64 	%r7, %rd4;
	cvt.u32.u64 	%r8, %rd7;
	div.u32 	%r9, %r8, %r7;
	cvt.u64.u32 	%rd50, %r9;
	bra.uni 	$L__BB0_4;
$L__BB0_3:
	div.u64 	%rd50, %rd7, %rd4;
$L__BB0_4:
	add.s64 	%rd11, %rd50, %rd6;
	and.b64  	%rd31, %rd11, 3;
	setp.eq.s64 	%p4, %rd31, 3;
	@%p4 bra 	$L__BB0_7;
	shl.b64 	%rd52, %rd54, 2;
	shl.b64 	%rd13, %rd4, 2;
	add.s64 	%rd32, %rd11, 1;
	and.b64  	%rd51, %rd32, 3;
$L__BB0_6:
	.pragma "nounroll";
	add.s64 	%rd33, %rd3, %rd52;
	ld.global.f32 	%f1, [%rd33];
	add.s64 	%rd34, %rd2, %rd52;
	ld.global.f32 	%f2, [%rd34];
	add.f32 	%f3, %f1, %f2;
	add.s64 	%rd35, %rd1, %rd52;
	st.global.f32 	[%rd35], %f3;
	add.s64 	%rd54, %rd54, %rd4;
	add.s64 	%rd52, %rd52, %rd13;
	add.s64 	%rd51, %rd51, -1;
	setp.ne.s64 	%p5, %rd51, 0;
	@%p5 bra 	$L__BB0_6;
$L__BB0_7:
	setp.lt.u64 	%p6, %rd11, 3;
	@%p6 bra 	$L__BB0_10;
	shl.b64 	%rd40, %rd4, 2;
$L__BB0_9:
	shl.b64 	%rd36, %rd54, 2;
	add.s64 	%rd37, %rd3, %rd36;
	ld.global.f32 	%f4, [%rd37];
	add.s64 	%rd38, %rd2, %rd36;
	ld.global.f32 	%f5, [%rd38];
	add.f32 	%f6, %f4, %f5;
	add.s64 	%rd39, %rd1, %rd36;
	st.global.f32 	[%rd39], %f6;
	add.s64 	%rd41, %rd37, %rd40;
	ld.global.f32 	%f7, [%rd41];
	add.s64 	%rd42, %rd38, %rd40;
	ld.global.f32 	%f8, [%rd42];
	add.f32 	%f9, %f7, %f8;
	add.s64 	%rd43, %rd39, %rd40;
	st.global.f32 	[%rd43], %f9;
	add.s64 	%rd44, %rd41, %rd40;
	ld.global.f32 	%f10, [%rd44];
	add.s64 	%rd45, %rd42, %rd40;
	ld.global.f32 	%f11, [%rd45];
	add.f32 	%f12, %f10, %f11;
	add.s64 	%rd46, %rd43, %rd40;
	st.global.f32 	[%rd46], %f12;
	add.s64 	%rd47, %rd44, %rd40;
	ld.global.f32 	%f13, [%rd47];
	add.s64 	%rd48, %rd45, %rd40;
	ld.global.f32 	%f14, [%rd48];
	add.f32 	%f15, %f13, %f14;
	add.s64 	%rd49, %rd46, %rd40;
	st.global.f32 	[%rd49], %f15;
	add.s64 	%rd54, %rd40, %rd54;
	setp.lt.u64 	%p7, %rd54, 100000000;
	@%p7 bra 	$L__BB0_9;
$L__BB0_10:
	ret;

}


// ===== COMPILED SASS (sm_100) =====

	.target	sm_100

	.elftype	@"ET_EXEC"


//--------------------- .note.nv.tkinfo           --------------------------
	.section	.note.nv.tkinfo,"",@"SHT_NOTE"
	.sectionflags	@"SHF_NOTE_NV_TKINFO"
	.tkinfo
        /*0018*/ 	.word	0x00000002
        /*0030*/ 	.string	""
        /*0030*/ 	.string	"ptxas"
        /*0030*/ 	.string	"Cuda compilation tools, release 13.0, V13.0.88"
        /*0030*/ 	.string	"Build cuda_13.0.r13.0/compiler.36424714_0"
        /*0030*/ 	.string	"-arch sm_100 -m 64 "



//--------------------- .note.nv.cuinfo           --------------------------
	.section	.note.nv.cuinfo,"",@"SHT_NOTE"
	.sectionflags	@"SHF_NOTE_NV_CUINFO"
        /*0018*/ 	.short	0x0002
        /*001a*/ 	.short	0x0064
        /*001c*/ 	.short	0x0082
	.zero		2


//--------------------- .nv.info                  --------------------------
	.section	.nv.info,"",@"SHT_CUDA_INFO"
	.align	4


	//----- nvinfo : EIATTR_REGCOUNT
	.align		4
        /*0000*/ 	.byte	0x04, 0x2f
        /*0002*/ 	.short	(.L_1 - .L_0)
	.align		4
.L_0:
        /*0004*/ 	.word	index@(_Z10vector_addPfS_S_)
        /*0008*/ 	.word	0x00000018


	//----- nvinfo : EIATTR_FRAME_SIZE
	.align		4
.L_1:
        /*000c*/ 	.byte	0x04, 0x11
        /*000e*/ 	.short	(.L_3 - .L_2)
	.align		4
.L_2:
        /*0010*/ 	.word	index@($__internal_0_$__cuda_sm20_div_u64)
        /*0014*/ 	.word	0x00000000


	//----- nvinfo : EIATTR_FRAME_SIZE
	.align		4
.L_3:
        /*0018*/ 	.byte	0x04, 0x11
        /*001a*/ 	.short	(.L_5 - .L_4)
	.align		4
.L_4:
        /*001c*/ 	.word	index@(_Z10vector_addPfS_S_)
        /*0020*/ 	.word	0x00000000


	//----- nvinfo : EIATTR_MIN_STACK_SIZE
	.align		4
.L_5:
        /*0024*/ 	.byte	0x04, 0x12
        /*0026*/ 	.short	(.L_7 - .L_6)
	.align		4
.L_6:
        /*0028*/ 	.word	index@(_Z10vector_addPfS_S_)
        /*002c*/ 	.word	0x00000000
.L_7:


//--------------------- .nv.compat                --------------------------
	.section	.nv.compat,"",@"SHT_CUDA_COMPAT_INFO"
	.align	4
        /*0000*/ 	.byte	0x02, 0x09, 0x00, 0x00, 0x02, 0x02, 0x01, 0x00, 0x02, 0x05, 0x05, 0x00, 0x03, 0x07, 0x01, 0x01
        /*0010*/ 	.byte	0x02, 0x03, 0x00, 0x00, 0x02, 0x06, 0x01, 0x00, 0x04, 0x0b, 0x08, 0x00, 0x09, 0x00, 0x00, 0x00
        /*0020*/ 	.byte	0x00, 0x00, 0x00, 0x00


//--------------------- .nv.info._Z10vector_addPfS_S_ --------------------------
	.section	.nv.info._Z10vector_addPfS_S_,"",@"SHT_CUDA_INFO"
	.sectionflags	@""
	.align	4


	//----- nvinfo : EIATTR_CUDA_API_VERSION
	.align		4
        /*0000*/ 	.byte	0x04, 0x37
        /*0002*/ 	.short	(.L_9 - .L_8)
.L_8:
        /*0004*/ 	.word	0x00000082


	//----- nvinfo : EIATTR_KPARAM_INFO
	.align		4
.L_9:
        /*0008*/ 	.byte	0x04, 0x17
        /*000a*/ 	.short	(.L_11 - .L_10)
.L_10:
        /*000c*/ 	.word	0x00000000
        /*0010*/ 	.short	0x0002
        /*0012*/ 	.short	0x0010
        /*0014*/ 	.byte	0x00, 0xf5, 0x21, 0x00


	//----- nvinfo : EIATTR_KPARAM_INFO
	.align		4
.L_11:
        /*0018*/ 	.byte	0x04, 0x17
        /*001a*/ 	.short	(.L_13 - .L_12)
.L_12:
        /*001c*/ 	.word	0x00000000
        /*0020*/ 	.short	0x0001
        /*0022*/ 	.short	0x0008
        /*0024*/ 	.byte	0x00, 0xf5, 0x21, 0x00


	//----- nvinfo : EIATTR_KPARAM_INFO
	.align		4
.L_13:
        /*0028*/ 	.byte	0x04, 0x17
        /*002a*/ 	.short	(.L_15 - .L_14)
.L_14:
        /*002c*/ 	.word	0x00000000
        /*0030*/ 	.short	0x0000
        /*0032*/ 	.short	0x0000
        /*0034*/ 	.byte	0x00, 0xf5, 0x21, 0x00


	//----- nvinfo : EIATTR_SPARSE_MMA_MASK
	.align		4
.L_15:
        /*0038*/ 	.byte	0x03, 0x50
        /*003a*/ 	.short	0x0000


	//----- nvinfo : EIATTR_MAXREG_COUNT
	.align		4
        /*003c*/ 	.byte	0x03, 0x1b
        /*003e*/ 	.short	0x00ff


	//----- nvinfo : EIATTR_MERCURY_ISA_VERSION
	.align		4
        /*0040*/ 	.byte	0x03, 0x5f
        /*0042*/ 	.short	0x0101


	//----- nvinfo : EIATTR_VRC_CTA_INIT_COUNT
	.align		4
        /*0044*/ 	.byte	0x02, 0x4a
	.zero		1
	.zero		1


	//----- nvinfo : EIATTR_EXIT_INSTR_OFFSETS
	.align		4
        /*0048*/ 	.byte	0x04, 0x1c
        /*004a*/ 	.short	(.L_17 - .L_16)


	//   ....[0]....
.L_16:
        /*004c*/ 	.word	0x00000080


	//   ....[1]....
        /*0050*/ 	.word	0x00000540


	//   ....[2]....
        /*0054*/ 	.word	0x00000880


	//----- nvinfo : EIATTR_CRS_STACK_SIZE
	.align		4
.L_17:
        /*0058*/ 	.byte	0x04, 0x1e
        /*005a*/ 	.short	(.L_19 - .L_18)
.L_18:
        /*005c*/ 	.word	0x00000000


	//----- nvinfo : EIATTR_CBANK_PARAM_SIZE
	.align		4
.L_19:
        /*0060*/ 	.byte	0x03, 0x19
        /*0062*/ 	.short	0x0018


	//----- nvinfo : EIATTR_PARAM_CBANK
	.align		4
        /*0064*/ 	.byte	0x04, 0x0a
        /*0066*/ 	.short	(.L_21 - .L_20)
	.align		4
.L_20:
        /*0068*/ 	.word	index@(.nv.constant0._Z10vector_addPfS_S_)
        /*006c*/ 	.short	0x0380
        /*006e*/ 	.short	0x0018


	//----- nvinfo : EIATTR_SW_WAR
	.align		4
.L_21:
        /*0070*/ 	.byte	0x04, 0x36
        /*0072*/ 	.short	(.L_23 - .L_22)
.L_22:
        /*0074*/ 	.word	0x00000008
.L_23:


//--------------------- .nv.callgraph             --------------------------
	.section	.nv.callgraph,"",@"SHT_CUDA_CALLGRAPH"
	.align	4
	.sectionentsize	8
	.align		4
        /*0000*/ 	.word	0x00000000
	.align		4
        /*0004*/ 	.word	0xffffffff
	.align		4
        /*0008*/ 	.word	0x00000000
	.align		4
        /*000c*/ 	.word	0xfffffffe
	.align		4
        /*0010*/ 	.word	0x00000000
	.align		4
        /*0014*/ 	.word	0xfffffffd
	.align		4
        /*0018*/ 	.word	0x00000000
	.align		4
        /*001c*/ 	.word	0xfffffffc


//--------------------- .text._Z10vector_addPfS_S_ --------------------------
	.section	.text._Z10vector_addPfS_S_,"ax",@progbits
	.align	128
        .global         _Z10vector_addPfS_S_
        .type           _Z10vector_addPfS_S_,@function
        .size           _Z10vector_addPfS_S_,(.L_x_8 - _Z10vector_addPfS_S_)
        .other          _Z10vector_addPfS_S_,@"STO_CUDA_ENTRY STV_DEFAULT"
_Z10vector_addPfS_S_:
.text._Z10vector_addPfS_S_:
[----:B------:R-:W-:Y:S01]  /*0000*/  LDC R1, c[0x0][0x37c] ;  /* 0x0000df00ff017b82 */ /* 0x000fe20000000800 */
[----:B------:R-:W0:Y:S07]  /*0010*/  S2R R3, SR_TID.X ;  /* 0x0000000000037919 */ /* 0x000e2e0000002100 */
[----:B------:R-:W0:Y:S08]  /*0020*/  S2UR UR4, SR_CTAID.X ;  /* 0x00000000000479c3 */ /* 0x000e300000002500 */
[----:B------:R-:W0:Y:S01]  /*0030*/  LDC R2, c[0x0][0x360] ;  /* 0x0000d800ff027b82 */ /* 0x000e220000000800 */
[----:B------:R-:W1:Y:S01]  /*0040*/  LDCU UR5, c[0x0][0x370] ;  /* 0x00006e00ff0577ac */ /* 0x000e620008000800 */
[----:B0-----:R-:W-:-:S02]  /*0050*/  IMAD R0, R2, UR4, R3 ;  /* 0x0000000402007c24 */ /* 0x001fc4000f8e0203 */
[----:B-1----:R-:W-:-:S03]  /*0060*/  IMAD R2, R2, UR5, RZ ;  /* 0x0000000502027c24 */ /* 0x002fc6000f8e02ff */
[----:B------:R-:W-:-:S13]  /*0070*/  ISETP.GT.U32.AND P0, PT, R0, 0x5f5e0ff, PT ;  /* 0x05f5e0ff0000780c */ /* 0x000fda0003f04070 */
[----:B------:R-:W-:Y:S05]  /*0080*/  @P0 EXIT ;  /* 0x000000000000094d */ /* 0x000fea0003800000 */
[----:B------:R-:W-:Y:S01]  /*0090*/  IADD3 R3, P1, PT, R0, R2, RZ ;  /* 0x0000000200037210 */ /* 0x000fe20007f3e0ff */
[----:B------:R-:W-:Y:S03]  /*00a0*/  BSSY.RECONVERGENT B0, `(.L_x_0) ;  /* 0x0000024000007945 */ /* 0x000fe60003800200 */
[C---:B------:R-:W-:Y:S01]  /*00b0*/  ISETP.GE.U32.AND P0, PT, R3.reuse, 0x5f5e100, PT ;  /* 0x05f5e1000300780c */ /* 0x040fe20003f06070 */
[----:B------:R-:W-:Y:S01]  /*00c0*/  IMAD.X R7, RZ, RZ, RZ, P1 ;  /* 0x000000ffff077224 */ /* 0x000fe200008e06ff */
[----:B------:R-:W-:-:S04]  /*00d0*/  ISETP.GT.U32.AND P1, PT, R3, 0x5f5e100, PT ;  /* 0x05f5e1000300780c */ /* 0x000fc80003f24070 */
[C---:B------:R-:W-:Y:S02]  /*00e0*/  ISETP.GE.U32.AND.EX P0, PT, R7.reuse, RZ, PT, P0 ;  /* 0x000000ff0700720c */ /* 0x040fe40003f06100 */
[----:B------:R-:W-:Y:S02]  /*00f0*/  ISETP.GT.U32.AND.EX P1, PT, R7, RZ, PT, P1 ;  /* 0x000000ff0700720c */ /* 0x000fe40003f24110 */
[----:B------:R-:W-:Y:S02]  /*0100*/  SEL R4, RZ, 0x1, P0 ;  /* 0x00000001ff047807 */ /* 0x000fe40000000000 */
[----:B------:R-:W-:Y:S02]  /*0110*/  SEL R5, R3, 0x5f5e100, P1 ;  /* 0x05f5e10003057807 */ /* 0x000fe40000800000 */
[----:B------:R-:W-:Y:S02]  /*0120*/  SEL R6, R7, RZ, P1 ;  /* 0x000000ff07067207 */ /* 0x000fe40000800000 */
[----:B------:R-:W-:Y:S01]  /*0130*/  IADD3 R5, P0, P1, R5, -R3, -R4 ;  /* 0x8000000305057210 */ /* 0x000fe2000791e804 */
[----:B------:R-:W-:-:S03]  /*0140*/  IMAD.MOV.U32 R3, RZ, RZ, RZ ;  /* 0x000000ffff037224 */ /* 0x000fc600078e00ff */
[----:B------:R-:W-:-:S04]  /*0150*/  IADD3.X R6, PT, PT, R6, -0x1, ~R7, P0, P1 ;  /* 0xffffffff06067810 */ /* 0x000fc800007e2c07 */
[----:B------:R-:W-:-:S13]  /*0160*/  ISETP.NE.U32.AND P0, PT, R6, RZ, PT ;  /* 0x000000ff0600720c */ /* 0x000fda0003f05070 */
[----:B------:R-:W-:Y:S05]  /*0170*/  @P0 BRA `(.L_x_1) ;  /* 0x0000000000500947 */ /* 0x000fea0003800000 */
[----:B------:R-:W0:Y:S01]  /*0180*/  I2F.U32.RP R8, R2 ;  /* 0x0000000200087306 */ /* 0x000e220000209000 */
[----:B------:R-:W-:Y:S01]  /*0190*/  IMAD.MOV R9, RZ, RZ, -R2 ;  /* 0x000000ffff097224 */ /* 0x000fe200078e0a02 */
[----:B------:R-:W-:-:S06]  /*01a0*/  ISETP.NE.U32.AND P2, PT, R2, RZ, PT ;  /* 0x000000ff0200720c */ /* 0x000fcc0003f45070 */
[----:B0-----:R-:W0:Y:S02]  /*01b0*/  MUFU.RCP R8, R8 ;  /* 0x0000000800087308 */ /* 0x001e240000001000 */
[----:B0-----:R-:W-:-:S06]  /*01c0*/  VIADD R6, R8, 0xffffffe ;  /* 0x0ffffffe08067836 */ /* 0x001fcc0000000000 */
[----:B------:R0:W1:Y:S02]  /*01d0*/  F2I.FTZ.U32.TRUNC.NTZ R7, R6 ;  /* 0x0000000600077305 */ /* 0x000064000021f000 */
[----:B0-----:R-:W-:Y:S02]  /*01e0*/  IMAD.MOV.U32 R6, RZ, RZ, RZ ;  /* 0x000000ffff067224 */ /* 0x001fe400078e00ff */
[----:B-1----:R-:W-:-:S04]  /*01f0*/  IMAD R9, R9, R7, RZ ;  /* 0x0000000709097224 */ /* 0x002fc800078e02ff */
[----:B------:R-:W-:-:S06]  /*0200*/  IMAD.HI.U32 R10, R7, R9, R6 ;  /* 0x00000009070a7227 */ /* 0x000fcc00078e0006 */
[----:B------:R-:W-:-:S04]  /*0210*/  IMAD.HI.U32 R6, R10, R5, RZ ;  /* 0x000000050a067227 */ /* 0x000fc800078e00ff */
[----:B------:R-:W-:-:S04]  /*0220*/  IMAD.MOV R7, RZ, RZ, -R6 ;  /* 0x000000ffff077224 */ /* 0x000fc800078e0a06 */
[----:B------:R-:W-:Y:S02]  /*0230*/  IMAD R5, R2, R7, R5 ;  /* 0x0000000702057224 */ /* 0x000fe400078e0205 */
[----:B------:R-:W-:-:S03]  /*0240*/  IMAD.MOV.U32 R7, RZ, RZ, RZ ;  /* 0x000000ffff077224 */ /* 0x000fc600078e00ff */
[----:B------:R-:W-:-:S13]  /*0250*/  ISETP.GE.U32.AND P0, PT, R5, R2, PT ;  /* 0x000000020500720c */ /* 0x000fda0003f06070 */
[----:B------:R-:W-:Y:S02]  /*0260*/  @P0 IMAD.IADD R5, R5, 0x1, -R2 ;  /* 0x0000000105050824 */ /* 0x000fe400078e0a02 */
[----:B------:R-:W-:-:S03]  /*0270*/  @P0 VIADD R6, R6, 0x1 ;  /* 0x0000000106060836 */ /* 0x000fc60000000000 */
[----:B------:R-:W-:-:S13]  /*0280*/  ISETP.GE.U32.AND P1, PT, R5, R2, PT ;  /* 0x000000020500720c */ /* 0x000fda0003f26070 */
[----:B------:R-:W-:Y:S01]  /*0290*/  @P1 VIADD R6, R6, 0x1 ;  /* 0x0000000106061836 */ /* 0x000fe20000000000 */
[----:B------:R-:W-:Y:S01]  /*02a0*/  @!P2 LOP3.LUT R6, RZ, R2, RZ, 0x33, !PT ;  /* 0x00000002ff06a212 */ /* 0x000fe200078e33ff */
[----:B------:R-:W-:Y:S06]  /*02b0*/  BRA `(.L_x_2) ;  /* 0x0000000000087947 */ /* 0x000fec0003800000 */
.L_x_1:
[----:B------:R-:W-:-:S07]  /*02c0*/  MOV R8, 0x2e0 ;  /* 0x000002e000087802 */ /* 0x000fce0000000f00 */
[----:B------:R-:W-:Y:S05]  /*02d0*/  CALL.REL.NOINC `($__internal_0_$__cuda_sm20_div_u64) ;  /* 0x00000004006c7944 */ /* 0x000fea0003c00000 */
.L_x_2:
[----:B------:R-:W-:Y:S05]  /*02e0*/  BSYNC.RECONVERGENT B0 ;  /* 0x0000000000007941 */ /* 0x000fea0003800200 */
.L_x_0:
[----:B------:R-:W-:Y:S01]  /*02f0*/  IADD3 R4, P0, PT, R6, R4, RZ ;  /* 0x0000000406047210 */ /* 0x000fe20007f1e0ff */
[----:B------:R-:W0:Y:S01]  /*0300*/  LDCU.64 UR4, c[0x0][0x358] ;  /* 0x00006b00ff0477ac */ /* 0x000e220008000a00 */
[----:B------:R-:W-:Y:S02]  /*0310*/  BSSY.RECONVERGENT B0, `(.L_x_3) ;  /* 0x0000022000007945 */ /* 0x000fe40003800200 */
[C---:B------:R-:W-:Y:S01]  /*0320*/  LOP3.LUT R5, R4.reuse, 0x3, RZ, 0xc0, !PT ;  /* 0x0000000304057812 */ /* 0x040fe200078ec0ff */
[----:B------:R-:W-:Y:S01]  /*0330*/  IMAD.X R6, RZ, RZ, R7, P0 ;  /* 0x000000ffff067224 */ /* 0x000fe200000e0607 */
[----:B------:R-:W-:Y:S01]  /*0340*/  ISETP.GE.U32.AND P0, PT, R4, 0x3, PT ;  /* 0x000000030400780c */ /* 0x000fe20003f06070 */
[----:B------:R-:W1:Y:S01]  /*0350*/  LDCU.64 UR6, c[0x0][0x390] ;  /* 0x00007200ff0677ac */ /* 0x000e620008000a00 */
[----:B------:R-:W-:Y:S02]  /*0360*/  ISETP.NE.U32.AND P1, PT, R5, 0x3, PT ;  /* 0x000000030500780c */ /* 0x000fe40003f25070 */
[----:B------:R-:W-:Y:S01]  /*0370*/  ISETP.GE.U32.AND.EX P0, PT, R6, RZ, PT, P0 ;  /* 0x000000ff0600720c */ /* 0x000fe20003f06100 */
[----:B------:R-:W2:Y:S01]  /*0380*/  LDCU.128 UR8, c[0x0][0x380] ;  /* 0x00007000ff0877ac */ /* 0x000ea20008000c00 */
[----:B------:R-:W-:-:S13]  /*0390*/  ISETP.NE.AND.EX P1, PT, RZ, RZ, PT, P1 ;  /* 0x000000ffff00720c */ /* 0x000fda0003f25310 */
[----:B01----:R-:W-:Y:S05]  /*03a0*/  @!P1 BRA `(.L_x_4) ;  /* 0x0000000000609947 */ /* 0x003fea0003800000 */
[----:B------:R-:W-:Y:S01]  /*03b0*/  VIADD R10, R4, 0x1 ;  /* 0x00000001040a7836 */ /* 0x000fe20000000000 */
[C---:B------:R-:W-:Y:S01]  /*03c0*/  SHF.L.U64.HI R15, R0.reuse, 0x2, R3 ;  /* 0x00000002000f7819 */ /* 0x040fe20000010203 */
[----:B------:R-:W-:Y:S02]  /*03d0*/  IMAD.SHL.U32 R13, R0, 0x4, RZ ;  /* 0x00000004000d7824 */ /* 0x000fe400078e00ff */
[----:B------:R-:W-:Y:S01]  /*03e0*/  IMAD.MOV.U32 R12, RZ, RZ, RZ ;  /* 0x000000ffff0c7224 */ /* 0x000fe200078e00ff */
[----:B------:R-:W-:-:S07]  /*03f0*/  LOP3.LUT R10, R10, 0x3, RZ, 0xc0, !PT ;  /* 0x000000030a0a7812 */ /* 0x000fce00078ec0ff */
.L_x_5:
[C---:B--2---:R-:W-:Y:S02]  /*0400*/  IADD3 R6, P2, PT, R13.reuse, UR10, RZ ;  /* 0x0000000a0d067c10 */ /* 0x044fe4000ff5e0ff */
[----:B------:R-:W-:Y:S02]  /*0410*/  IADD3 R4, P1, PT, R13, UR8, RZ ;  /* 0x000000080d047c10 */ /* 0x000fe4000ff3e0ff */
[C---:B------:R-:W-:Y:S02]  /*0420*/  IADD3.X R7, PT, PT, R15.reuse, UR11, RZ, P2, !PT ;  /* 0x0000000b0f077c10 */ /* 0x040fe400097fe4ff */
[----:B------:R-:W-:-:S04]  /*0430*/  IADD3.X R5, PT, PT, R15, UR9, RZ, P1, !PT ;  /* 0x000000090f057c10 */ /* 0x000fc80008ffe4ff */
[----:B------:R-:W2:Y:S04]  /*0440*/  LDG.E R7, desc[UR4][R6.64] ;  /* 0x0000000406077981 */ /* 0x000ea8000c1e1900 */
[----:B------:R-:W2:Y:S01]  /*0450*/  LDG.E R4, desc[UR4][R4.64] ;  /* 0x0000000404047981 */ /* 0x000ea2000c1e1900 */
[----:B0-----:R-:W-:-:S04]  /*0460*/  IADD3 R8, P1, PT, R13, UR6, RZ ;  /* 0x000000060d087c10 */ /* 0x001fc8000ff3e0ff */
[----:B------:R-:W-:Y:S02]  /*0470*/  IADD3.X R9, PT, PT, R15, UR7, RZ, P1, !PT ;  /* 0x000000070f097c10 */ /* 0x000fe40008ffe4ff */
[----:B------:R-:W-:-:S04]  /*0480*/  IADD3 R10, P1, PT, R10, -0x1, RZ ;  /* 0xffffffff0a0a7810 */ /* 0x000fc80007f3e0ff */
[----:B------:R-:W-:Y:S02]  /*0490*/  IADD3.X R12, PT, PT, R12, -0x1, RZ, P1, !PT ;  /* 0xffffffff0c0c7810 */ /* 0x000fe40000ffe4ff */
[----:B------:R-:W-:-:S04]  /*04a0*/  ISETP.NE.U32.AND P1, PT, R10, RZ, PT ;  /* 0x000000ff0a00720c */ /* 0x000fc80003f25070 */
[----:B------:R-:W-:Y:S02]  /*04b0*/  ISETP.NE.AND.EX P1, PT, R12, RZ, PT, P1 ;  /* 0x000000ff0c00720c */ /* 0x000fe40003f25310 */
[C---:B------:R-:W-:Y:S02]  /*04c0*/  IADD3 R0, P2, PT, R2.reuse, R0, RZ ;  /* 0x0000000002007210 */ /* 0x040fe40007f5e0ff */
[----:B------:R-:W-:-:S03]  /*04d0*/  LEA R13, P3, R2, R13, 0x2 ;  /* 0x0000000d020d7211 */ /* 0x000fc600078610ff */
[----:B------:R-:W-:Y:S01]  /*04e0*/  IMAD.X R3, RZ, RZ, R3, P2 ;  /* 0x000000ffff037224 */ /* 0x000fe200010e0603 */
[----:B------:R-:W-:Y:S01]  /*04f0*/  LEA.HI.X R15, R2, R15, RZ, 0x2, P3 ;  /* 0x0000000f020f7211 */ /* 0x000fe200018f14ff */
[----:B--2---:R-:W-:-:S05]  /*0500*/  FADD R11, R4, R7 ;  /* 0x00000007040b7221 */ /* 0x004fca0000000000 */
[----:B------:R0:W-:Y:S01]  /*0510*/  STG.E desc[UR4][R8.64], R11 ;  /* 0x0000000b08007986 */ /* 0x0001e2000c101904 */
[----:B------:R-:W-:Y:S05]  /*0520*/  @P1 BRA `(.L_x_5) ;  /* 0xfffffffc00b41947 */ /* 0x000fea000383ffff */
.L_x_4:
[----:B--2---:R-:W-:Y:S05]  /*0530*/  BSYNC.RECONVERGENT B0 ;  /* 0x0000000000007941 */ /* 0x004fea0003800200 */
.L_x_3:
[----:B------:R-:W-:Y:S05]  /*0540*/  @!P0 EXIT ;  /* 0x000000000000894d */ /* 0x000fea0003800000 */
[----:B------:R-:W-:Y:S01]  /*0550*/  IMAD.SHL.U32 R5, R2, 0x4, RZ ;  /* 0x0000000402057824 */ /* 0x000fe200078e00ff */
[----:B------:R-:W-:Y:S01]  /*0560*/  SHF.R.U32.HI R2, RZ, 0x1e, R2 ;  /* 0x0000001eff027819 */ /* 0x000fe20000011602 */
[----:B------:R-:W1:Y:S01]  /*0570*/  LDCU.64 UR6, c[0x0][0x390] ;  /* 0x00007200ff0677ac */ /* 0x000e620008000a00 */
[----:B------:R-:W2:Y:S05]  /*0580*/  LDCU.128 UR8, c[0x0][0x380] ;  /* 0x00007000ff0877ac */ /* 0x000eaa0008000c00 */
.L_x_6:
[C---:B---3--:R-:W-:Y:S01]  /*0590*/  IMAD.SHL.U32 R6, R0.reuse, 0x4, RZ ;  /* 0x0000000400067824 */ /* 0x048fe200078e00ff */
[----:B------:R-:W-:-:S04]  /*05a0*/  SHF.L.U64.HI R7, R0, 0x2, R3 ;  /* 0x0000000200077819 */ /* 0x000fc80000010203 */
[C---:B--2---:R-:W-:Y:S02]  /*05b0*/  IADD3 R12, P0, PT, R6.reuse, UR8, RZ ;  /* 0x00000008060c7c10 */ /* 0x044fe4000ff1e0ff */
[----:B------:R-:W-:Y:S02]  /*05c0*/  IADD3 R14, P1, PT, R6, UR10, RZ ;  /* 0x0000000a060e7c10 */ /* 0x000fe4000ff3e0ff */
[C---:B------:R-:W-:Y:S02]  /*05d0*/  IADD3.X R13, PT, PT, R7.reuse, UR9, RZ, P0, !PT ;  /* 0x00000009070d7c10 */ /* 0x040fe400087fe4ff */
[----:B------:R-:W-:-:S03]  /*05e0*/  IADD3.X R15, PT, PT, R7, UR11, RZ, P1, !PT ;  /* 0x0000000b070f7c10 */ /* 0x000fc60008ffe4ff */
[----:B------:R-:W2:Y:S04]  /*05f0*/  LDG.E R4, desc[UR4][R12.64] ;  /* 0x000000040c047981 */ /* 0x000ea8000c1e1900 */
[----:B------:R-:W2:Y:S01]  /*0600*/  LDG.E R17, desc[UR4][R14.64] ;  /* 0x000000040e117981 */ /* 0x000ea2000c1e1900 */
[----:B-1----:R-:W-:Y:S02]  /*0610*/  IADD3 R6, P0, PT, R6, UR6, RZ ;  /* 0x0000000606067c10 */ /* 0x002fe4000ff1e0ff */
[C---:B0-----:R-:W-:Y:S02]  /*0620*/  IADD3 R8, P1, PT, R5.reuse, R12, RZ ;  /* 0x0000000c05087210 */ /* 0x041fe40007f3e0ff */
[----:B------:R-:W-:Y:S02]  /*0630*/  IADD3 R10, P2, PT, R5, R14, RZ ;  /* 0x0000000e050a7210 */ /* 0x000fe40007f5e0ff */
[----:B------:R-:W-:Y:S01]  /*0640*/  IADD3.X R7, PT, PT, R7, UR7, RZ, P0, !PT ;  /* 0x0000000707077c10 */ /* 0x000fe200087fe4ff */
[----:B------:R-:W-:-:S02]  /*0650*/  IMAD.X R9, R2, 0x1, R13, P1 ;  /* 0x0000000102097824 */ /* 0x000fc400008e060d */
[----:B------:R-:W-:Y:S02]  /*0660*/  IMAD.X R11, R2, 0x1, R15, P2 ;  /* 0x00000001020b7824 */ /* 0x000fe400010e060f */
[----:B--2---:R-:W-:-:S05]  /*0670*/  FADD R19, R4, R17 ;  /* 0x0000001104137221 */ /* 0x004fca0000000000 */
[----:B------:R0:W-:Y:S04]  /*0680*/  STG.E desc[UR4][R6.64], R19 ;  /* 0x0000001306007986 */ /* 0x0001e8000c101904 */
[----:B------:R-:W2:Y:S04]  /*0690*/  LDG.E R4, desc[UR4][R8.64] ;  /* 0x0000000408047981 */ /* 0x000ea8000c1e1900 */
[----:B------:R-:W2:Y:S01]  /*06a0*/  LDG.E R21, desc[UR4][R10.64] ;  /* 0x000000040a157981 */ /* 0x000ea2000c1e1900 */
[C---:B------:R-:W-:Y:S02]  /*06b0*/  IADD3 R12, P0, PT, R5.reuse, R6, RZ ;  /* 0x00000006050c7210 */ /* 0x040fe40007f1e0ff */
[----:B------:R-:W-:-:S02]  /*06c0*/  IADD3 R14, P1, PT, R5, R8, RZ ;  /* 0x00000008050e7210 */ /* 0x000fc40007f3e0ff */
[----:B------:R-:W-:Y:S01]  /*06d0*/  IADD3 R16, P2, PT, R5, R10, RZ ;  /* 0x0000000a05107210 */ /* 0x000fe20007f5e0ff */
[C---:B------:R-:W-:Y:S02]  /*06e0*/  IMAD.X R13, R2.reuse, 0x1, R7, P0 ;  /* 0x00000001020d7824 */ /* 0x040fe400000e0607 */
[C---:B------:R-:W-:Y:S02]  /*06f0*/  IMAD.X R15, R2.reuse, 0x1, R9, P1 ;  /* 0x00000001020f7824 */ /* 0x040fe400008e0609 */
[----:B------:R-:W-:Y:S02]  /*0700*/  IMAD.X R17, R2, 0x1, R11, P2 ;  /* 0x0000000102117824 */ /* 0x000fe400010e060b */
[----:B--2---:R-:W-:-:S05]  /*0710*/  FADD R21, R4, R21 ;  /* 0x0000001504157221 */ /* 0x004fca0000000000 */
[----:B------:R1:W-:Y:S04]  /*0720*/  STG.E desc[UR4][R12.64], R21 ;  /* 0x000000150c007986 */ /* 0x0003e8000c101904 */
[----:B------:R-:W2:Y:S04]  /*0730*/  LDG.E R4, desc[UR4][R14.64] ;  /* 0x000000040e047981 */ /* 0x000ea8000c1e1900 */
[----:B0-----:R-:W2:Y:S01]  /*0740*/  LDG.E R19, desc[UR4][R16.64] ;  /* 0x0000000410137981 */ /* 0x001ea2000c1e1900 */
        /* <DEDUP_REMOVED lines=9> */
[----:B------:R-:W2:Y:S01]  /*07e0*/  LDG.E R11, desc[UR4][R10.64] ;  /* 0x000000040a0b7981 */ /* 0x000ea2000c1e1900 */
[----:B-1----:R-:W-:-:S05]  /*07f0*/  IADD3 R12, P0, PT, R5, R6, RZ ;  /* 0x00000006050c7210 */ /* 0x002fca0007f1e0ff */
[----:B------:R-:W-:Y:S01]  /*0800*/  IMAD.X R13, R2, 0x1, R7, P0 ;  /* 0x00000001020d7824 */ /* 0x000fe200000e0607 */
[----:B------:R-:W-:-:S05]  /*0810*/  IADD3 R0, P0, PT, R5, R0, RZ ;  /* 0x0000000005007210 */ /* 0x000fca0007f1e0ff */
[----:B------:R-:W-:Y:S01]  /*0820*/  IMAD.X R3, R2, 0x1, R3, P0 ;  /* 0x0000000102037824 */ /* 0x000fe200000e0603 */
[----:B------:R-:W-:-:S04]  /*0830*/  ISETP.GE.U32.AND P0, PT, R0, 0x5f5e100, PT ;  /* 0x05f5e1000000780c */ /* 0x000fc80003f06070 */
[----:B------:R-:W-:Y:S01]  /*0840*/  ISETP.GE.U32.AND.EX P0, PT, R3, RZ, PT, P0 ;  /* 0x000000ff0300720c */ /* 0x000fe20003f06100 */
[----:B--2---:R-:W-:-:S05]  /*0850*/  FADD R15, R8, R11 ;  /* 0x0000000b080f7221 */ /* 0x004fca0000000000 */
[----:B------:R3:W-:Y:S07]  /*0860*/  STG.E desc[UR4][R12.64], R15 ;  /* 0x0000000f0c007986 */ /* 0x0007ee000c101904 */
[----:B------:R-:W-:Y:S05]  /*0870*/  @!P0 BRA `(.L_x_6) ;  /* 0xfffffffc00448947 */ /* 0x000fea000383ffff */
[----:B------:R-:W-:Y:S05]  /*0880*/  EXIT ;  /* 0x000000000000794d */ /* 0x000fea0003800000 */
        .weak           $__internal_0_$__cuda_sm20_div_u64
        .type           $__internal_0_$__cuda_sm20_div_u64,@function
        .size           $__internal_0_$__cuda_sm20_div_u64,(.L_x_8 - $__internal_0_$__cuda_sm20_div_u64)
$__internal_0_$__cuda_sm20_div_u64:
[----:B------:R-:W-:Y:S02]  /*0890*/  IMAD.MOV.U32 R14, RZ, RZ, R2 ;  /* 0x000000ffff0e7224 */ /* 0x000fe400078e0002 */
[----:B------:R-:W-:-:S04]  /*08a0*/  IMAD.MOV.U32 R15, RZ, RZ, RZ ;  /* 0x000000ffff0f7224 */ /* 0x000fc800078e00ff */
[----:B------:R-:W0:Y:S08]  /*08b0*/  I2F.U64.RP R7, R14 ;  /* 0x0000000e00077312 */ /* 0x000e300000309000 */
[----:B0-----:R-:W0:Y:S02]  /*08c0*/  MUFU.RCP R7, R7 ;  /* 0x0000000700077308 */ /* 0x001e240000001000 */
[----:B0-----:R-:W-:-:S06]  /*08d0*/  VIADD R10, R7, 0x1ffffffe ;  /* 0x1ffffffe070a7836 */ /* 0x001fcc0000000000 */
[----:B------:R-:W0:Y:S02]  /*08e0*/  F2I.U64.TRUNC R10, R10 ;  /* 0x0000000a000a7311 */ /* 0x000e24000020d800 */
[----:B0-----:R-:W-:-:S04]  /*08f0*/  IMAD.WIDE.U32 R12, R10, R2, RZ ;  /* 0x000000020a0c7225 */ /* 0x001fc800078e00ff */
[----:B------:R-:W-:Y:S01]  /*0900*/  IMAD R13, R11, R2, R13 ;  /* 0x000000020b0d7224 */ /* 0x000fe200078e020d */
[----:B------:R-:W-:-:S05]  /*0910*/  IADD3 R9, P0, PT, RZ, -R12, RZ ;  /* 0x8000000cff097210 */ /* 0x000fca0007f1e0ff */
[----:B------:R-:W-:-:S04]  /*0920*/  IMAD.HI.U32 R12, R10, R9, RZ ;  /* 0x000000090a0c7227 */ /* 0x000fc800078e00ff */
[----:B------:R-:W-:Y:S02]  /*0930*/  IMAD.X R17, RZ, RZ, ~R13, P0 ;  /* 0x000000ffff117224 */ /* 0x000fe400000e0e0d */
[----:B------:R-:W-:Y:S02]  /*0940*/  IMAD.MOV.U32 R13, RZ, RZ, R10 ;  /* 0x000000ffff0d7224 */ /* 0x000fe400078e000a */
[-C--:B------:R-:W-:Y:S02]  /*0950*/  IMAD R15, R11, R17.reuse, RZ ;  /* 0x000000110b0f7224 */ /* 0x080fe400078e02ff */
[----:B------:R-:W-:-:S04]  /*0960*/  IMAD.WIDE.U32 R12, P0, R10, R17, R12 ;  /* 0x000000110a0c7225 */ /* 0x000fc8000780000c */
[----:B------:R-:W-:-:S04]  /*0970*/  IMAD.HI.U32 R7, R11, R17, RZ ;  /* 0x000000110b077227 */ /* 0x000fc800078e00ff */
[----:B------:R-:W-:-:S04]  /*0980*/  IMAD.HI.U32 R12, P1, R11, R9, R12 ;  /* 0x000000090b0c7227 */ /* 0x000fc8000782000c */
[----:B------:R-:W-:Y:S01]  /*0990*/  IMAD.X R7, R7, 0x1, R11, P0 ;  /* 0x0000000107077824 */ /* 0x000fe200000e060b */
[----:B------:R-:W-:-:S04]  /*09a0*/  IADD3 R13, P2, PT, R15, R12, RZ ;  /* 0x0000000c0f0d7210 */ /* 0x000fc80007f5e0ff */
[----:B------:R-:W-:Y:S01]  /*09b0*/  IADD3.X R7, PT, PT, RZ, RZ, R7, P2, P1 ;  /* 0x000000ffff077210 */ /* 0x000fe200017e2407 */
[----:B------:R-:W-:-:S03]  /*09c0*/  IMAD.WIDE.U32 R10, R13, R2, RZ ;  /* 0x000000020d0a7225 */ /* 0x000fc600078e00ff */
[----:B------:R-:W-:Y:S01]  /*09d0*/  IADD3 R9, P0, PT, RZ, -R10, RZ ;  /* 0x8000000aff097210 */ /* 0x000fe20007f1e0ff */
[----:B------:R-:W-:Y:S02]  /*09e0*/  IMAD R10, R7, R2, R11 ;  /* 0x00000002070a7224 */ /* 0x000fe400078e020b */
[----:B------:R-:W-:Y:S02]  /*09f0*/  IMAD.MOV.U32 R11, RZ, RZ, RZ ;  /* 0x000000ffff0b7224 */ /* 0x000fe400078e00ff */
[----:B------:R-:W-:-:S04]  /*0a00*/  IMAD.HI.U32 R12, R13, R9, RZ ;  /* 0x000000090d0c7227 */ /* 0x000fc800078e00ff */
[----:B------:R-:W-:-:S04]  /*0a10*/  IMAD.X R10, RZ, RZ, ~R10, P0 ;  /* 0x000000ffff0a7224 */ /* 0x000fc800000e0e0a */
[----:B------:R-:W-:-:S04]  /*0a20*/  IMAD.WIDE.U32 R12, P0, R13, R10, R12 ;  /* 0x0000000a0d0c7225 */ /* 0x000fc8000780000c */
[C---:B------:R-:W-:Y:S02]  /*0a30*/  IMAD R14, R7.reuse, R10, RZ ;  /* 0x0000000a070e7224 */ /* 0x040fe400078e02ff */
[----:B------:R-:W-:-:S04]  /*0a40*/  IMAD.HI.U32 R9, P1, R7, R9, R12 ;  /* 0x0000000907097227 */ /* 0x000fc8000782000c */
[----:B------:R-:W-:Y:S01]  /*0a50*/  IMAD.HI.U32 R10, R7, R10, RZ ;  /* 0x0000000a070a7227 */ /* 0x000fe200078e00ff */
[----:B------:R-:W-:-:S03]  /*0a60*/  IADD3 R9, P2, PT, R14, R9, RZ ;  /* 0x000000090e097210 */ /* 0x000fc60007f5e0ff */
[----:B------:R-:W-:Y:S02]  /*0a70*/  IMAD.X R7, R10, 0x1, R7, P0 ;  /* 0x000000010a077824 */ /* 0x000fe400000e0607 */
[----:B------:R-:W-:-:S03]  /*0a80*/  IMAD.HI.U32 R10, R9, R5, RZ ;  /* 0x00000005090a7227 */ /* 0x000fc600078e00ff */
[----:B------:R-:W-:Y:S01]  /*0a90*/  IADD3.X R7, PT, PT, RZ, RZ, R7, P2, P1 ;  /* 0x000000ffff077210 */ /* 0x000fe200017e2407 */
[----:B------:R-:W-:-:S04]  /*0aa0*/  IMAD.WIDE.U32 R10, R9, R6, R10 ;  /* 0x00000006090a7225 */ /* 0x000fc800078e000a */
[C---:B------:R-:W-:Y:S02]  /*0ab0*/  IMAD R12, R7.reuse, R6, RZ ;  /* 0x00000006070c7224 */ /* 0x040fe400078e02ff */
[----:B------:R-:W-:-:S04]  /*0ac0*/  IMAD.HI.U32 R9, P0, R7, R5, R10 ;  /* 0x0000000507097227 */ /* 0x000fc8000780000a */
[----:B------:R-:W-:Y:S01]  /*0ad0*/  IMAD.HI.U32 R7, R7, R6, RZ ;  /* 0x0000000607077227 */ /* 0x000fe200078e00ff */
[----:B------:R-:W-:-:S03]  /*0ae0*/  IADD3 R9, P1, PT, R12, R9, RZ ;  /* 0x000000090c097210 */ /* 0x000fc60007f3e0ff */
[----:B------:R-:W-:Y:S02]  /*0af0*/  IMAD.X R7, RZ, RZ, R7, P0 ;  /* 0x000000ffff077224 */ /* 0x000fe400000e0607 */
[----:B------:R-:W-:-:S04]  /*0b00*/  IMAD.WIDE.U32 R10, R9, R2, RZ ;  /* 0x00000002090a7225 */ /* 0x000fc800078e00ff */
[----:B------:R-:W-:Y:S01]  /*0b10*/  IMAD.X R7, RZ, RZ, R7, P1 ;  /* 0x000000ffff077224 */ /* 0x000fe200008e0607 */
[----:B------:R-:W-:-:S03]  /*0b20*/  IADD3 R13, P0, PT, -R10, R5, RZ ;  /* 0x000000050a0d7210 */ /* 0x000fc60007f1e1ff */
[----:B------:R-:W-:Y:S01]  /*0b30*/  IMAD R11, R7, R2, R11 ;  /* 0x00000002070b7224 */ /* 0x000fe200078e020b */
[----:B------:R-:W-:-:S03]  /*0b40*/  IADD3 R5, P1, PT, -R2, R13, RZ ;  /* 0x0000000d02057210 */ /* 0x000fc60007f3e1ff */
[----:B------:R-:W-:Y:S01]  /*0b50*/  IMAD.X R12, R6, 0x1, ~R11, P0 ;  /* 0x00000001060c7824 */ /* 0x000fe200000e0e0b */
[----:B------:R-:W-:Y:S02]  /*0b60*/  ISETP.GE.U32.AND P0, PT, R13, R2, PT ;  /* 0x000000020d00720c */ /* 0x000fe40003f06070 */
[----:B------:R-:W-:Y:S02]  /*0b70*/  IADD3 R6, P2, PT, R9, 0x1, RZ ;  /* 0x0000000109067810 */ /* 0x000fe40007f5e0ff */
[C---:B------:R-:W-:Y:S02]  /*0b80*/  ISETP.GE.U32.AND.EX P0, PT, R12.reuse, RZ, PT, P0 ;  /* 0x000000ff0c00720c */ /* 0x040fe40003f06100 */
[----:B------:R-:W-:Y:S01]  /*0b90*/  IADD3.X R11, PT, PT, R12, -0x1, RZ, P1, !PT ;  /* 0xffffffff0c0b7810 */ /* 0x000fe20000ffe4ff */
[----:B------:R-:W-:Y:S01]  /*0ba0*/  IMAD.X R10, RZ, RZ, R7, P2 ;  /* 0x000000ffff0a7224 */ /* 0x000fe200010e0607 */
[----:B------:R-:W-:Y:S02]  /*0bb0*/  SEL R5, R5, R13, P0 ;  /* 0x0000000d05057207 */ /* 0x000fe40000000000 */
[----:B------:R-:W-:-:S02]  /*0bc0*/  SEL R9, R6, R9, P0 ;  /* 0x0000000906097207 */ /* 0x000fc40000000000 */
[----:B------:R-:W-:Y:S02]  /*0bd0*/  SEL R11, R11, R12, P0 ;  /* 0x0000000c0b0b7207 */ /* 0x000fe40000000000 */
[----:B------:R-:W-:Y:S02]  /*0be0*/  SEL R10, R10, R7, P0 ;  /* 0x000000070a0a7207 */ /* 0x000fe40000000000 */
[----:B------:R-:W-:Y:S02]  /*0bf0*/  ISETP.GE.U32.AND P0, PT, R5, R2, PT ;  /* 0x000000020500720c */ /* 0x000fe40003f06070 */
[----:B------:R-:W-:Y:S02]  /*0c00*/  IADD3 R6, P2, PT, R9, 0x1, RZ ;  /* 0x0000000109067810 */ /* 0x000fe40007f5e0ff */
[----:B------:R-:W-:Y:S02]  /*0c10*/  ISETP.GE.U32.AND.EX P0, PT, R11, RZ, PT, P0 ;  /* 0x000000ff0b00720c */ /* 0x000fe40003f06100 */
[----:B------:R-:W-:Y:S01]  /*0c20*/  ISETP.NE.U32.AND P1, PT, R2, RZ, PT ;  /* 0x000000ff0200720c */ /* 0x000fe20003f25070 */
[----:B------:R-:W-:Y:S01]  /*0c30*/  IMAD.X R7, RZ, RZ, R10, P2 ;  /* 0x000000ffff077224 */ /* 0x000fe200010e060a */
[----:B------:R-:W-:Y:S01]  /*0c40*/  SEL R6, R6, R9, P0 ;  /* 0x0000000906067207 */ /* 0x000fe20000000000 */
[----:B------:R-:W-:Y:S01]  /*0c50*/  IMAD.MOV.U32 R9, RZ, RZ, 0x0 ;  /* 0x00000000ff097424 */ /* 0x000fe200078e00ff */
[----:B------:R-:W-:-:S02]  /*0c60*/  ISETP.NE.AND.EX P1, PT, RZ, RZ, PT, P1 ;  /* 0x000000ffff00720c */ /* 0x000fc40003f25310 */
[----:B------:R-:W-:Y:S02]  /*0c70*/  SEL R7, R7, R10, P0 ;  /* 0x0000000a07077207 */ /* 0x000fe40000000000 */
[----:B------:R-:W-:Y:S02]  /*0c80*/  SEL R6, R6, 0xffffffff, P1 ;  /* 0xffffffff06067807 */ /* 0x000fe40000800000 */
[----:B------:R-:W-:Y:S01]  /*0c90*/  SEL R7, R7, 0xffffffff, P1 ;  /* 0xffffffff07077807 */ /* 0x000fe20000800000 */
[----:B------:R-:W-:Y:S06]  /*0ca0*/  RET.REL.NODEC R8 `(_Z10vector_addPfS_S_) ;  /* 0xfffffff008d47950 */ /* 0x000fec0003c3ffff */
.L_x_7:
[----:B------:R-:W-:-:S00]  /*0cb0*/  BRA `(.L_x_7) ;  /* 0xfffffffc00fc7947 */ /* 0x000fc0000383ffff */
[----:B------:R-:W-:-:S00]  /*0cc0*/  NOP ;  /* 0x0000000000007918 */ /* 0x000fc00000000000 */
        /* <DEDUP_REMOVED lines=11> */
.L_x_8:


//--------------------- .nv.shared.reserved.0     --------------------------
	.section	.nv.shared.reserved.0,"aw",@nobits
	.weak		__nv_reservedSMEM_offset_0_alias
	.size		__nv_reservedSMEM_offset_0_alias, 0, 64
	.other		__nv_reservedSMEM_offset_0_alias,@"STO_CUDA_RESERVED_SHARED STV_DEFAULT"
__nv_reservedSMEM_offset_0_alias:
	.zero		0
	.zero		64


//--------------------- .nv.constant0._Z10vector_addPfS_S_ --------------------------
	.section	.nv.constant0._Z10vector_addPfS_S_,"a",@progbits
	.sectionflags	@""
	.align	4
.nv.constant0._Z10vector_addPfS_S_:
	.zero		920


//--------------------- SYMBOLS --------------------------

	.type		.nv.reservedSmem.offset0,@object
	.size		.nv.reservedSmem.offset0,0x4
